//
// Generated by NVIDIA NVVM Compiler
//
// Compiler Build ID: CL-36424714
// Cuda compilation tools, release 13.0, V13.0.88
// Based on NVVM 20.0.0
//

.version 9.0
.target sm_100
.address_size 64

	// .globl	_Z23mat_transpose_kernel_v8ILi8EEvPKfPfii
// _ZZ23mat_transpose_kernel_v8ILi8EEvPKfPfiiE5sdata has been demoted

.visible .entry _Z23mat_transpose_kernel_v8ILi8EEvPKfPfii(
	.param .u64 .ptr .align 1 _Z23mat_transpose_kernel_v8ILi8EEvPKfPfii_param_0,
	.param .u64 .ptr .align 1 _Z23mat_transpose_kernel_v8ILi8EEvPKfPfii_param_1,
	.param .u32 _Z23mat_transpose_kernel_v8ILi8EEvPKfPfii_param_2,
	.param .u32 _Z23mat_transpose_kernel_v8ILi8EEvPKfPfii_param_3
)
{
	.reg .pred 	%p<19>;
	.reg .b32 	%r<51>;
	.reg .b32 	%f<17>;
	.reg .b64 	%rd<37>;
	// demoted variable
	.shared .align 4 .b8 _ZZ23mat_transpose_kernel_v8ILi8EEvPKfPfiiE5sdata[4224];
	ld.param.u64 	%rd3, [_Z23mat_transpose_kernel_v8ILi8EEvPKfPfii_param_0];
	ld.param.u64 	%rd4, [_Z23mat_transpose_kernel_v8ILi8EEvPKfPfii_param_1];
	ld.param.u32 	%r26, [_Z23mat_transpose_kernel_v8ILi8EEvPKfPfii_param_2];
	ld.param.u32 	%r27, [_Z23mat_transpose_kernel_v8ILi8EEvPKfPfii_param_3];
	cvta.to.global.u64 	%rd1, %rd3;
	cvta.to.global.u64 	%rd2, %rd4;
	mov.u32 	%r28, %ctaid.x;
	mov.u32 	%r29, %ctaid.y;
	mov.u32 	%r1, %tid.x;
	mov.u32 	%r2, %tid.y;
	shl.b32 	%r3, %r28, 5;
	add.s32 	%r4, %r3, %r1;
	shl.b32 	%r5, %r29, 5;
	add.s32 	%r6, %r5, %r2;
	setp.ge.s32 	%p1, %r4, %r27;
	shl.b32 	%r30, %r1, 2;
	mov.u32 	%r31, _ZZ23mat_transpose_kernel_v8ILi8EEvPKfPfiiE5sdata;
	add.s32 	%r7, %r31, %r30;
	@%p1 bra 	$L__BB0_17;
	setp.ge.s32 	%p2, %r6, %r26;
	mad.lo.s32 	%r8, %r2, 132, %r7;
	@%p2 bra 	$L__BB0_3;
	mad.lo.s32 	%r32, %r6, %r27, %r4;
	mul.wide.u32 	%rd5, %r32, 4;
	add.s64 	%rd6, %rd1, %rd5;
	ld.global.f32 	%f1, [%rd6];
	st.shared.f32 	[%r8], %f1;
$L__BB0_3:
	add.s32 	%r9, %r6, 4;
	setp.ge.s32 	%p3, %r9, %r26;
	@%p3 bra 	$L__BB0_5;
	mad.lo.s32 	%r33, %r9, %r27, %r4;
	mul.wide.u32 	%rd7, %r33, 4;
	add.s64 	%rd8, %rd1, %rd7;
	ld.global.f32 	%f2, [%rd8];
	st.shared.f32 	[%r8+528], %f2;
$L__BB0_5:
	add.s32 	%r10, %r6, 8;
	setp.ge.s32 	%p4, %r10, %r26;
	@%p4 bra 	$L__BB0_7;
	mad.lo.s32 	%r34, %r10, %r27, %r4;
	mul.wide.u32 	%rd9, %r34, 4;
	add.s64 	%rd10, %rd1, %rd9;
	ld.global.f32 	%f3, [%rd10];
	st.shared.f32 	[%r8+1056], %f3;
$L__BB0_7:
	add.s32 	%r11, %r6, 12;
	setp.ge.s32 	%p5, %r11, %r26;
	@%p5 bra 	$L__BB0_9;
	mad.lo.s32 	%r35, %r11, %r27, %r4;
	mul.wide.u32 	%rd11, %r35, 4;
	add.s64 	%rd12, %rd1, %rd11;
	ld.global.f32 	%f4, [%rd12];
	st.shared.f32 	[%r8+1584], %f4;
$L__BB0_9:
	add.s32 	%r12, %r6, 16;
	setp.ge.s32 	%p6, %r12, %r26;
	@%p6 bra 	$L__BB0_11;
	mad.lo.s32 	%r36, %r12, %r27, %r4;
	mul.wide.u32 	%rd13, %r36, 4;
	add.s64 	%rd14, %rd1, %rd13;
	ld.global.f32 	%f5, [%rd14];
	st.shared.f32 	[%r8+2112], %f5;
$L__BB0_11:
	add.s32 	%r13, %r6, 20;
	setp.ge.s32 	%p7, %r13, %r26;
	@%p7 bra 	$L__BB0_13;
	mad.lo.s32 	%r37, %r13, %r27, %r4;
	mul.wide.u32 	%rd15, %r37, 4;
	add.s64 	%rd16, %rd1, %rd15;
	ld.global.f32 	%f6, [%rd16];
	st.shared.f32 	[%r8+2640], %f6;
$L__BB0_13:
	add.s32 	%r14, %r6, 24;
	setp.ge.s32 	%p8, %r14, %r26;
	@%p8 bra 	$L__BB0_15;
	mad.lo.s32 	%r38, %r14, %r27, %r4;
	mul.wide.u32 	%rd17, %r38, 4;
	add.s64 	%rd18, %rd1, %rd17;
	ld.global.f32 	%f7, [%rd18];
	st.shared.f32 	[%r8+3168], %f7;
$L__BB0_15:
	add.s32 	%r15, %r6, 28;
	setp.ge.s32 	%p9, %r15, %r26;
	@%p9 bra 	$L__BB0_17;
	mad.lo.s32 	%r39, %r15, %r27, %r4;
	mul.wide.u32 	%rd19, %r39, 4;
	add.s64 	%rd20, %rd1, %rd19;
	ld.global.f32 	%f8, [%rd20];
	st.shared.f32 	[%r8+3696], %f8;
$L__BB0_17:
	bar.sync 	0;
	add.s32 	%r16, %r5, %r1;
	add.s32 	%r17, %r3, %r2;
	setp.ge.s32 	%p10, %r16, %r26;
	@%p10 bra 	$L__BB0_34;
	shl.b32 	%r40, %r1, 7;
	add.s32 	%r41, %r7, %r40;
	setp.ge.s32 	%p11, %r17, %r27;
	shl.b32 	%r42, %r2, 2;
	add.s32 	%r18, %r41, %r42;
	@%p11 bra 	$L__BB0_20;
	ld.shared.f32 	%f9, [%r18];
	mad.lo.s32 	%r43, %r17, %r26, %r16;
	mul.wide.u32 	%rd21, %r43, 4;
	add.s64 	%rd22, %rd2, %rd21;
	st.global.f32 	[%rd22], %f9;
$L__BB0_20:
	add.s32 	%r19, %r17, 4;
	setp.ge.s32 	%p12, %r19, %r27;
	@%p12 bra 	$L__BB0_22;
	ld.shared.f32 	%f10, [%r18+16];
	mad.lo.s32 	%r44, %r19, %r26, %r16;
	mul.wide.u32 	%rd23, %r44, 4;
	add.s64 	%rd24, %rd2, %rd23;
	st.global.f32 	[%rd24], %f10;
$L__BB0_22:
	add.s32 	%r20, %r17, 8;
	setp.ge.s32 	%p13, %r20, %r27;
	@%p13 bra 	$L__BB0_24;
	ld.shared.f32 	%f11, [%r18+32];
	mad.lo.s32 	%r45, %r20, %r26, %r16;
	mul.wide.u32 	%rd25, %r45, 4;
	add.s64 	%rd26, %rd2, %rd25;
	st.global.f32 	[%rd26], %f11;
$L__BB0_24:
	add.s32 	%r21, %r17, 12;
	setp.ge.s32 	%p14, %r21, %r27;
	@%p14 bra 	$L__BB0_26;
	ld.shared.f32 	%f12, [%r18+48];
	mad.lo.s32 	%r46, %r21, %r26, %r16;
	mul.wide.u32 	%rd27, %r46, 4;
	add.s64 	%rd28, %rd2, %rd27;
	st.global.f32 	[%rd28], %f12;
$L__BB0_26:
	add.s32 	%r22, %r17, 16;
	setp.ge.s32 	%p15, %r22, %r27;
	@%p15 bra 	$L__BB0_28;
	ld.shared.f32 	%f13, [%r18+64];
	mad.lo.s32 	%r47, %r22, %r26, %r16;
	mul.wide.u32 	%rd29, %r47, 4;
	add.s64 	%rd30, %rd2, %rd29;
	st.global.f32 	[%rd30], %f13;
$L__BB0_28:
	add.s32 	%r23, %r17, 20;
	setp.ge.s32 	%p16, %r23, %r27;
	@%p16 bra 	$L__BB0_30;
	ld.shared.f32 	%f14, [%r18+80];
	mad.lo.s32 	%r48, %r23, %r26, %r16;
	mul.wide.u32 	%rd31, %r48, 4;
	add.s64 	%rd32, %rd2, %rd31;
	st.global.f32 	[%rd32], %f14;
$L__BB0_30:
	add.s32 	%r24, %r17, 24;
	setp.ge.s32 	%p17, %r24, %r27;
	@%p17 bra 	$L__BB0_32;
	ld.shared.f32 	%f15, [%r18+96];
	mad.lo.s32 	%r49, %r24, %r26, %r16;
	mul.wide.u32 	%rd33, %r49, 4;
	add.s64 	%rd34, %rd2, %rd33;
	st.global.f32 	[%rd34], %f15;
$L__BB0_32:
	add.s32 	%r25, %r17, 28;
	setp.ge.s32 	%p18, %r25, %r27;
	@%p18 bra 	$L__BB0_34;
	ld.shared.f32 	%f16, [%r18+112];
	mad.lo.s32 	%r50, %r25, %r26, %r16;
	mul.wide.u32 	%rd35, %r50, 4;
	add.s64 	%rd36, %rd2, %rd35;
	st.global.f32 	[%rd36], %f16;
$L__BB0_34:
	ret;

}


// ===== COMPILED SASS (sm_100) =====

	.target	sm_100

	.elftype	@"ET_EXEC"


//--------------------- .note.nv.tkinfo           --------------------------
	.section	.note.nv.tkinfo,"",@"SHT_NOTE"
	.sectionflags	@"SHF_NOTE_NV_TKINFO"
	.tkinfo
        /*0018*/ 	.word	0x00000002
        /*0030*/ 	.string	""
        /*0030*/ 	.string	"ptxas"
        /*0030*/ 	.string	"Cuda compilation tools, release 13.0, V13.0.88"
        /*0030*/ 	.string	"Build cuda_13.0.r13.0/compiler.36424714_0"
        /*0030*/ 	.string	"-arch sm_100 -m 64 "



//--------------------- .note.nv.cuinfo           --------------------------
	.section	.note.nv.cuinfo,"",@"SHT_NOTE"
	.sectionflags	@"SHF_NOTE_NV_CUINFO"
        /*0018*/ 	.short	0x0002
        /*001a*/ 	.short	0x0064
        /*001c*/ 	.short	0x0082
	.zero		2


//--------------------- .nv.info                  --------------------------
	.section	.nv.info,"",@"SHT_CUDA_INFO"
	.align	4


	//----- nvinfo : EIATTR_REGCOUNT
	.align		4
        /*0000*/ 	.byte	0x04, 0x2f
        /*0002*/ 	.short	(.L_1 - .L_0)
	.align		4
.L_0:
        /*0004*/ 	.word	index@(_Z23mat_transpose_kernel_v8ILi8EEvPKfPfii)
        /*0008*/ 	.word	0x00000020


	//----- nvinfo : EIATTR_FRAME_SIZE
	.align		4
.L_1:
        /*000c*/ 	.byte	0x04, 0x11
        /*000e*/ 	.short	(.L_3 - .L_2)
	.align		4
.L_2:
        /*0010*/ 	.word	index@(_Z23mat_transpose_kernel_v8ILi8EEvPKfPfii)
        /*0014*/ 	.word	0x00000000


	//----- nvinfo : EIATTR_MIN_STACK_SIZE
	.align		4
.L_3:
        /*0018*/ 	.byte	0x04, 0x12
        /*001a*/ 	.short	(.L_5 - .L_4)
	.align		4
.L_4:
        /*001c*/ 	.word	index@(_Z23mat_transpose_kernel_v8ILi8EEvPKfPfii)
        /*0020*/ 	.word	0x00000000
.L_5:


//--------------------- .nv.compat                --------------------------
	.section	.nv.compat,"",@"SHT_CUDA_COMPAT_INFO"
	.align	4
        /*0000*/ 	.byte	0x02, 0x09, 0x00, 0x00, 0x02, 0x02, 0x01, 0x00, 0x02, 0x05, 0x05, 0x00, 0x03, 0x07, 0x01, 0x01
        /*0010*/ 	.byte	0x02, 0x03, 0x00, 0x00, 0x02, 0x06, 0x01, 0x00, 0x04, 0x0b, 0x08, 0x00, 0x09, 0x00, 0x00, 0x00
        /*0020*/ 	.byte	0x00, 0x00, 0x00, 0x00


//--------------------- .nv.info._Z23mat_transpose_kernel_v8ILi8EEvPKfPfii --------------------------
	.section	.nv.info._Z23mat_transpose_kernel_v8ILi8EEvPKfPfii,"",@"SHT_CUDA_INFO"
	.sectionflags	@""
	.align	4


	//----- nvinfo : EIATTR_CUDA_API_VERSION
	.align		4
        /*0000*/ 	.byte	0x04, 0x37
        /*0002*/ 	.short	(.L_7 - .L_6)
.L_6:
        /*0004*/ 	.word	0x00000082


	//----- nvinfo : EIATTR_KPARAM_INFO
	.align		4
.L_7:
        /*0008*/ 	.byte	0x04, 0x17
        /*000a*/ 	.short	(.L_9 - .L_8)
.L_8:
        /*000c*/ 	.word	0x00000000
        /*0010*/ 	.short	0x0003
        /*0012*/ 	.short	0x0014
        /*0014*/ 	.byte	0x00, 0xf0, 0x11, 0x00


	//----- nvinfo : EIATTR_KPARAM_INFO
	.align		4
.L_9:
        /*0018*/ 	.byte	0x04, 0x17
        /*001a*/ 	.short	(.L_11 - .L_10)
.L_10:
        /*001c*/ 	.word	0x00000000
        /*0020*/ 	.short	0x0002
        /*0022*/ 	.short	0x0010
        /*0024*/ 	.byte	0x00, 0xf0, 0x11, 0x00


	//----- nvinfo : EIATTR_KPARAM_INFO
	.align		4
.L_11:
        /*0028*/ 	.byte	0x04, 0x17
        /*002a*/ 	.short	(.L_13 - .L_12)
.L_12:
        /*002c*/ 	.word	0x00000000
        /*0030*/ 	.short	0x0001
        /*0032*/ 	.short	0x0008
        /*0034*/ 	.byte	0x00, 0xf5, 0x21, 0x00


	//----- nvinfo : EIATTR_KPARAM_INFO
	.align		4
.L_13:
        /*0038*/ 	.byte	0x04, 0x17
        /*003a*/ 	.short	(.L_15 - .L_14)
.L_14:
        /*003c*/ 	.word	0x00000000
        /*0040*/ 	.short	0x0000
        /*0042*/ 	.short	0x0000
        /*0044*/ 	.byte	0x00, 0xf5, 0x21, 0x00


	//----- nvinfo : EIATTR_SPARSE_MMA_MASK
	.align		4
.L_15:
        /*0048*/ 	.byte	0x03, 0x50
        /*004a*/ 	.short	0x0000


	//----- nvinfo : EIATTR_MAXREG_COUNT
	.align		4
        /*004c*/ 	.byte	0x03, 0x1b
        /*004e*/ 	.short	0x00ff


	//----- nvinfo : EIATTR_NUM_BARRIERS
	.align		4
        /*0050*/ 	.byte	0x02, 0x4c
        /*0052*/ 	.byte	0x01
	.zero		1


	//----- nvinfo : EIATTR_MERCURY_ISA_VERSION
	.align		4
        /*0054*/ 	.byte	0x03, 0x5f
        /*0056*/ 	.short	0x0101


	//----- nvinfo : EIATTR_VRC_CTA_INIT_COUNT
	.align		4
        /*0058*/ 	.byte	0x02, 0x4a
	.zero		1
	.zero		1


	//----- nvinfo : EIATTR_EXIT_INSTR_OFFSETS
	.align		4
        /*005c*/ 	.byte	0x04, 0x1c
        /*005e*/ 	.short	(.L_17 - .L_16)


	//   ....[0]....
.L_16:
        /*0060*/ 	.word	0x000004f0


	//   ....[1]....
        /*0064*/ 	.word	0x00000840


	//   ....[2]....
        /*0068*/ 	.word	0x000008a0


	//----- nvinfo : EIATTR_CRS_STACK_SIZE
	.align		4
.L_17:
        /*006c*/ 	.byte	0x04, 0x1e
        /*006e*/ 	.short	(.L_19 - .L_18)
.L_18:
        /*0070*/ 	.word	0x00000000


	//----- nvinfo : EIATTR_CBANK_PARAM_SIZE
	.align		4
.L_19:
        /*0074*/ 	.byte	0x03, 0x19
        /*0076*/ 	.short	0x0018


	//----- nvinfo : EIATTR_PARAM_CBANK
	.align		4
        /*0078*/ 	.byte	0x04, 0x0a
        /*007a*/ 	.short	(.L_21 - .L_20)
	.align		4
.L_20:
        /*007c*/ 	.word	index@(.nv.constant0._Z23mat_transpose_kernel_v8ILi8EEvPKfPfii)
        /*0080*/ 	.short	0x0380
        /*0082*/ 	.short	0x0018


	//----- nvinfo : EIATTR_SW_WAR
	.align		4
.L_21:
        /*0084*/ 	.byte	0x04, 0x36
        /*0086*/ 	.short	(.L_23 - .L_22)
.L_22:
        /*0088*/ 	.word	0x00000008
.L_23:


//--------------------- .nv.callgraph             --------------------------
	.section	.nv.callgraph,"",@"SHT_CUDA_CALLGRAPH"
	.align	4
	.sectionentsize	8
	.align		4
        /*0000*/ 	.word	0x00000000
	.align		4
        /*0004*/ 	.word	0xffffffff
	.align		4
        /*0008*/ 	.word	0x00000000
	.align		4
        /*000c*/ 	.word	0xfffffffe
	.align		4
        /*0010*/ 	.word	0x00000000
	.align		4
        /*0014*/ 	.word	0xfffffffd
	.align		4
        /*0018*/ 	.word	0x00000000
	.align		4
        /*001c*/ 	.word	0xfffffffc


//--------------------- .text._Z23mat_transpose_kernel_v8ILi8EEvPKfPfii --------------------------
	.section	.text._Z23mat_transpose_kernel_v8ILi8EEvPKfPfii,"ax",@progbits
	.align	128
        .global         _Z23mat_transpose_kernel_v8ILi8EEvPKfPfii
        .type           _Z23mat_transpose_kernel_v8ILi8EEvPKfPfii,@function
        .size           _Z23mat_transpose_kernel_v8ILi8EEvPKfPfii,(.L_x_3 - _Z23mat_transpose_kernel_v8ILi8EEvPKfPfii)
        .other          _Z23mat_transpose_kernel_v8ILi8EEvPKfPfii,@"STO_CUDA_ENTRY STV_DEFAULT"
_Z23mat_transpose_kernel_v8ILi8EEvPKfPfii:
.text._Z23mat_transpose_kernel_v8ILi8EEvPKfPfii:
[----:B------:R-:W-:Y:S01]  /*0000*/  LDC R1, c[0x0][0x37c] ;  /* 0x0000df00ff017b82 */ /* 0x000fe20000000800 */
[----:B------:R-:W0:Y:S07]  /*0010*/  S2R R25, SR_CTAID.X ;  /* 0x0000000000197919 */ /* 0x000e2e0000002500 */
[----:B------:R-:W1:Y:S01]  /*0020*/  S2UR UR5, SR_CgaCtaId ;  /* 0x00000000000579c3 */ /* 0x000e620000008800 */
[----:B------:R-:W2:Y:S01]  /*0030*/  LDCU UR8, c[0x0][0x394] ;  /* 0x00007280ff0877ac */ /* 0x000ea20008000800 */
[----:B------:R-:W-:Y:S01]  /*0040*/  BSSY.RECONVERGENT B0, `(.L_x_0) ;  /* 0x0000049000007945 */ /* 0x000fe20003800200 */
[----:B------:R-:W0:Y:S01]  /*0050*/  S2R R14, SR_TID.X ;  /* 0x00000000000e7919 */ /* 0x000e220000002100 */
[----:B------:R-:W3:Y:S01]  /*0060*/  LDCU UR9, c[0x0][0x390] ;  /* 0x00007200ff0977ac */ /* 0x000ee20008000800 */
[----:B------:R-:W4:Y:S01]  /*0070*/  S2R R20, SR_CTAID.Y ;  /* 0x0000000000147919 */ /* 0x000f220000002600 */
[----:B------:R-:W-:Y:S01]  /*0080*/  UMOV UR4, 0x400 ;  /* 0x0000040000047882 */ /* 0x000fe20000000000 */
[----:B------:R-:W0:Y:S01]  /*0090*/  LDCU.64 UR6, c[0x0][0x358] ;  /* 0x00006b00ff0677ac */ /* 0x000e220008000a00 */
[----:B------:R-:W5:Y:S01]  /*00a0*/  S2R R15, SR_TID.Y ;  /* 0x00000000000f7919 */ /* 0x000f620000002200 */
[----:B-1----:R-:W-:Y:S01]  /*00b0*/  ULEA UR4, UR5, UR4, 0x18 ;  /* 0x0000000405047291 */ /* 0x002fe2000f8ec0ff */
[----:B0-----:R-:W-:-:S05]  /*00c0*/  LEA R23, R25, R14, 0x5 ;  /* 0x0000000e19177211 */ /* 0x001fca00078e28ff */
[----:B------:R-:W-:Y:S02]  /*00d0*/  LEA R16, R14, UR4, 0x2 ;  /* 0x000000040e107c11 */ /* 0x000fe4000f8e10ff */
[----:B--2---:R-:W-:Y:S02]  /*00e0*/  ISETP.GE.AND P1, PT, R23, UR8, PT ;  /* 0x0000000817007c0c */ /* 0x004fe4000bf26270 */
[----:B----4-:R-:W-:Y:S02]  /*00f0*/  LEA R0, R20, R14, 0x5 ;  /* 0x0000000e14007211 */ /* 0x010fe400078e28ff */
[----:B-----5:R-:W-:Y:S02]  /*0100*/  LEA R25, R25, R15, 0x5 ;  /* 0x0000000f19197211 */ /* 0x020fe400078e28ff */
[----:B---3--:R-:W-:-:S07]  /*0110*/  ISETP.GE.AND P0, PT, R0, UR9, PT ;  /* 0x0000000900007c0c */ /* 0x008fce000bf06270 */
[----:B------:R-:W-:Y:S06]  /*0120*/  @P1 BRA `(.L_x_1) ;  /* 0x0000000000e81947 */ /* 0x000fec0003800000 */
[----:B------:R-:W0:Y:S01]  /*0130*/  LDCU UR4, c[0x0][0x390] ;  /* 0x00007200ff0477ac */ /* 0x000e220008000800 */
[----:B------:R-:W-:-:S04]  /*0140*/  LEA R20, R20, R15, 0x5 ;  /* 0x0000000f14147211 */ /* 0x000fc800078e28ff */
[C---:B------:R-:W-:Y:S02]  /*0150*/  IADD3 R6, PT, PT, R20.reuse, 0x4, RZ ;  /* 0x0000000414067810 */ /* 0x040fe40007ffe0ff */
[----:B0-----:R-:W-:Y:S02]  /*0160*/  ISETP.GE.AND P2, PT, R20, UR4, PT ;  /* 0x0000000414007c0c */ /* 0x001fe4000bf46270 */
[----:B------:R-:W-:-:S11]  /*0170*/  ISETP.GE.AND P3, PT, R6, UR4, PT ;  /* 0x0000000406007c0c */ /* 0x000fd6000bf66270 */
[----:B------:R-:W0:Y:S01]  /*0180*/  @!P2 LDC.64 R2, c[0x0][0x380] ;  /* 0x0000e000ff02ab82 */ /* 0x000e220000000a00 */
[--C-:B------:R-:W-:Y:S02]  /*0190*/  @!P2 IMAD R7, R20, UR8, R23.reuse ;  /* 0x000000081407ac24 */ /* 0x100fe4000f8e0217 */
[----:B------:R-:W-:-:S05]  /*01a0*/  @!P3 IMAD R9, R6, UR8, R23 ;  /* 0x000000080609bc24 */ /* 0x000fca000f8e0217 */
[----:B------:R-:W1:Y:S01]  /*01b0*/  @!P3 LDC.64 R4, c[0x0][0x380] ;  /* 0x0000e000ff04bb82 */ /* 0x000e620000000a00 */
[----:B0-----:R-:W-:-:S06]  /*01c0*/  @!P2 IMAD.WIDE.U32 R2, R7, 0x4, R2 ;  /* 0x000000040702a825 */ /* 0x001fcc00078e0002 */
[----:B------:R-:W2:Y:S01]  /*01d0*/  @!P2 LDG.E R2, desc[UR6][R2.64] ;  /* 0x000000060202a981 */ /* 0x000ea2000c1e1900 */
[----:B-1----:R-:W-:-:S06]  /*01e0*/  @!P3 IMAD.WIDE.U32 R4, R9, 0x4, R4 ;  /* 0x000000040904b825 */ /* 0x002fcc00078e0004 */
[----:B------:R-:W3:Y:S01]  /*01f0*/  @!P3 LDG.E R4, desc[UR6][R4.64] ;  /* 0x000000060404b981 */ /* 0x000ee2000c1e1900 */
[C---:B------:R-:W-:Y:S01]  /*0200*/  VIADD R26, R20.reuse, 0x8 ;  /* 0x00000008141a7836 */ /* 0x040fe20000000000 */
[C---:B------:R-:W-:Y:S01]  /*0210*/  IADD3 R28, PT, PT, R20.reuse, 0xc, RZ ;  /* 0x0000000c141c7810 */ /* 0x040fe20007ffe0ff */
[----:B------:R-:W-:Y:S01]  /*0220*/  IMAD R17, R15, 0x84, R16 ;  /* 0x000000840f117824 */ /* 0x000fe200078e0210 */
[----:B------:R-:W-:Y:S02]  /*0230*/  IADD3 R24, PT, PT, R20, 0x10, RZ ;  /* 0x0000001014187810 */ /* 0x000fe40007ffe0ff */
[----:B------:R-:W-:Y:S02]  /*0240*/  ISETP.GE.AND P1, PT, R26, UR4, PT ;  /* 0x000000041a007c0c */ /* 0x000fe4000bf26270 */
[C---:B------:R-:W-:Y:S02]  /*0250*/  IADD3 R22, PT, PT, R20.reuse, 0x14, RZ ;  /* 0x0000001414167810 */ /* 0x040fe40007ffe0ff */
[C---:B------:R-:W-:Y:S01]  /*0260*/  IADD3 R18, PT, PT, R20.reuse, 0x18, RZ ;  /* 0x0000001814127810 */ /* 0x040fe20007ffe0ff */
[----:B------:R-:W-:Y:S01]  /*0270*/  VIADD R20, R20, 0x1c ;  /* 0x0000001c14147836 */ /* 0x000fe20000000000 */
[----:B------:R-:W-:-:S02]  /*0280*/  ISETP.GE.AND P4, PT, R22, UR4, PT ;  /* 0x0000000416007c0c */ /* 0x000fc4000bf86270 */
[----:B------:R-:W-:Y:S02]  /*0290*/  ISETP.GE.AND P5, PT, R18, UR4, PT ;  /* 0x0000000412007c0c */ /* 0x000fe4000bfa6270 */
[----:B------:R-:W-:-:S03]  /*02a0*/  ISETP.GE.AND P6, PT, R20, UR4, PT ;  /* 0x0000000414007c0c */ /* 0x000fc6000bfc6270 */
[----:B------:R-:W0:Y:S10]  /*02b0*/  @!P1 LDC.64 R12, c[0x0][0x380] ;  /* 0x0000e000ff0c9b82 */ /* 0x000e340000000a00 */
[----:B------:R-:W1:Y:S01]  /*02c0*/  @!P6 LDC.64 R6, c[0x0][0x380] ;  /* 0x0000e000ff06eb82 */ /* 0x000e620000000a00 */
[----:B------:R-:W-:-:S02]  /*02d0*/  @!P1 IMAD R19, R26, UR8, R23 ;  /* 0x000000081a139c24 */ /* 0x000fc4000f8e0217 */
[----:B------:R-:W-:Y:S02]  /*02e0*/  @!P4 IMAD R21, R22, UR8, R23 ;  /* 0x000000081615cc24 */ /* 0x000fe4000f8e0217 */
[----:B0-----:R-:W-:-:S04]  /*02f0*/  @!P1 IMAD.WIDE.U32 R12, R19, 0x4, R12 ;  /* 0x00000004130c9825 */ /* 0x001fc800078e000c */
[----:B------:R-:W-:Y:S02]  /*0300*/  @!P5 IMAD R19, R18, UR8, R23 ;  /* 0x000000081213dc24 */ /* 0x000fe4000f8e0217 */
[----:B------:R-:W4:Y:S04]  /*0310*/  @!P1 LDG.E R12, desc[UR6][R12.64] ;  /* 0x000000060c0c9981 */ /* 0x000f28000c1e1900 */
[----:B--2---:R0:W-:Y:S01]  /*0320*/  @!P2 STS [R17], R2 ;  /* 0x000000021100a388 */ /* 0x0041e20000000800 */
[----:B------:R-:W-:-:S03]  /*0330*/  ISETP.GE.AND P2, PT, R28, UR4, PT ;  /* 0x000000041c007c0c */ /* 0x000fc6000bf46270 */
[----:B---3--:R2:W-:Y:S01]  /*0340*/  @!P3 STS [R17+0x210], R4 ;  /* 0x000210041100b388 */ /* 0x0085e20000000800 */
[----:B------:R-:W-:Y:S01]  /*0350*/  ISETP.GE.AND P3, PT, R24, UR4, PT ;  /* 0x0000000418007c0c */ /* 0x000fe2000bf66270 */
[----:B0-----:R-:W0:Y:S08]  /*0360*/  @!P4 LDC.64 R2, c[0x0][0x380] ;  /* 0x0000e000ff02cb82 */ /* 0x001e300000000a00 */
[----:B------:R-:W3:Y:S08]  /*0370*/  @!P2 LDC.64 R10, c[0x0][0x380] ;  /* 0x0000e000ff0aab82 */ /* 0x000ef00000000a00 */
[----:B------:R-:W5:Y:S08]  /*0380*/  @!P3 LDC.64 R8, c[0x0][0x380] ;  /* 0x0000e000ff08bb82 */ /* 0x000f700000000a00 */
[----:B--2---:R-:W2:Y:S01]  /*0390*/  @!P5 LDC.64 R4, c[0x0][0x380] ;  /* 0x0000e000ff04db82 */ /* 0x004ea20000000a00 */
[----:B------:R-:W-:-:S02]  /*03a0*/  @!P2 IMAD R29, R28, UR8, R23 ;  /* 0x000000081c1dac24 */ /* 0x000fc4000f8e0217 */
[--C-:B------:R-:W-:Y:S02]  /*03b0*/  @!P3 IMAD R27, R24, UR8, R23.reuse ;  /* 0x00000008181bbc24 */ /* 0x100fe4000f8e0217 */
[----:B------:R-:W-:Y:S02]  /*03c0*/  @!P6 IMAD R23, R20, UR8, R23 ;  /* 0x000000081417ec24 */ /* 0x000fe4000f8e0217 */
[----:B0-----:R-:W-:-:S04]  /*03d0*/  @!P4 IMAD.WIDE.U32 R2, R21, 0x4, R2 ;  /* 0x000000041502c825 */ /* 0x001fc800078e0002 */
[----:B---3--:R-:W-:Y:S02]  /*03e0*/  @!P2 IMAD.WIDE.U32 R10, R29, 0x4, R10 ;  /* 0x000000041d0aa825 */ /* 0x008fe400078e000a */
[----:B------:R-:W3:Y:S02]  /*03f0*/  @!P4 LDG.E R2, desc[UR6][R2.64] ;  /* 0x000000060202c981 */ /* 0x000ee4000c1e1900 */
[----:B-1----:R-:W-:Y:S02]  /*0400*/  @!P6 IMAD.WIDE.U32 R6, R23, 0x4, R6 ;  /* 0x000000041706e825 */ /* 0x002fe400078e0006 */
[----:B------:R-:W3:Y:S02]  /*0410*/  @!P2 LDG.E R10, desc[UR6][R10.64] ;  /* 0x000000060a0aa981 */ /* 0x000ee4000c1e1900 */
[----:B-----5:R-:W-:Y:S02]  /*0420*/  @!P3 IMAD.WIDE.U32 R8, R27, 0x4, R8 ;  /* 0x000000041b08b825 */ /* 0x020fe400078e0008 */
[----:B------:R-:W5:Y:S02]  /*0430*/  @!P6 LDG.E R6, desc[UR6][R6.64] ;  /* 0x000000060606e981 */ /* 0x000f64000c1e1900 */
[----:B--2---:R-:W-:-:S02]  /*0440*/  @!P5 IMAD.WIDE.U32 R4, R19, 0x4, R4 ;  /* 0x000000041304d825 */ /* 0x004fc400078e0004 */
[----:B------:R-:W2:Y:S04]  /*0450*/  @!P3 LDG.E R8, desc[UR6][R8.64] ;  /* 0x000000060808b981 */ /* 0x000ea8000c1e1900 */
[----:B------:R-:W2:Y:S04]  /*0460*/  @!P5 LDG.E R4, desc[UR6][R4.64] ;  /* 0x000000060404d981 */ /* 0x000ea8000c1e1900 */
[----:B----4-:R0:W-:Y:S04]  /*0470*/  @!P1 STS [R17+0x420], R12 ;  /* 0x0004200c11009388 */ /* 0x0101e80000000800 */
[----:B---3--:R0:W-:Y:S04]  /*0480*/  @!P4 STS [R17+0xa50], R2 ;  /* 0x000a50021100c388 */ /* 0x0081e80000000800 */
[----:B------:R0:W-:Y:S04]  /*0490*/  @!P2 STS [R17+0x630], R10 ;  /* 0x0006300a1100a388 */ /* 0x0001e80000000800 */
[----:B-----5:R0:W-:Y:S04]  /*04a0*/  @!P6 STS [R17+0xe70], R6 ;  /* 0x000e70061100e388 */ /* 0x0201e80000000800 */
[----:B--2---:R0:W-:Y:S04]  /*04b0*/  @!P3 STS [R17+0x840], R8 ;  /* 0x000840081100b388 */ /* 0x0041e80000000800 */
[----:B------:R0:W-:Y:S02]  /*04c0*/  @!P5 STS [R17+0xc60], R4 ;  /* 0x000c60041100d388 */ /* 0x0001e40000000800 */
.L_x_1:
[----:B------:R-:W-:Y:S05]  /*04d0*/  BSYNC.RECONVERGENT B0 ;  /* 0x0000000000007941 */ /* 0x000fea0003800200 */
.L_x_0:
[----:B------:R-:W-:Y:S06]  /*04e0*/  BAR.SYNC.DEFER_BLOCKING 0x0 ;  /* 0x0000000000007b1d */ /* 0x000fec0000010000 */
[----:B------:R-:W-:Y:S05]  /*04f0*/  @P0 EXIT ;  /* 0x000000000000094d */ /* 0x000fea0003800000 */
[----:B0-----:R-:W-:Y:S01]  /*0500*/  LEA R2, R14, R16, 0x7 ;  /* 0x000000100e027211 */ /* 0x001fe200078e38ff */
[C---:B------:R-:W-:Y:S01]  /*0510*/  VIADD R5, R25.reuse, 0xc ;  /* 0x0000000c19057836 */ /* 0x040fe20000000000 */
[----:B------:R-:W-:Y:S02]  /*0520*/  ISETP.GE.AND P5, PT, R25, UR8, PT ;  /* 0x0000000819007c0c */ /* 0x000fe4000bfa6270 */
[----:B------:R-:W-:Y:S02]  /*0530*/  LEA R2, R15, R2, 0x2 ;  /* 0x000000020f027211 */ /* 0x000fe400078e10ff */
[C---:B------:R-:W-:Y:S02]  /*0540*/  IADD3 R15, PT, PT, R25.reuse, 0x4, RZ ;  /* 0x00000004190f7810 */ /* 0x040fe40007ffe0ff */
[----:B------:R-:W-:Y:S02]  /*0550*/  IADD3 R3, PT, PT, R25, 0x8, RZ ;  /* 0x0000000819037810 */ /* 0x000fe40007ffe0ff */
[----:B------:R-:W-:-:S02]  /*0560*/  ISETP.GE.AND P6, PT, R15, UR8, PT ;  /* 0x000000080f007c0c */ /* 0x000fc4000bfc6270 */
[C---:B------:R-:W-:Y:S02]  /*0570*/  IADD3 R9, PT, PT, R25.reuse, 0x10, RZ ;  /* 0x0000001019097810 */ /* 0x040fe40007ffe0ff */
[C---:B------:R-:W-:Y:S01]  /*0580*/  IADD3 R7, PT, PT, R25.reuse, 0x14, RZ ;  /* 0x0000001419077810 */ /* 0x040fe20007ffe0ff */
[----:B------:R-:W0:Y:S01]  /*0590*/  @!P5 LDC.64 R28, c[0x0][0x388] ;  /* 0x0000e200ff1cdb82 */ /* 0x000e220000000a00 */
[----:B------:R-:W-:Y:S01]  /*05a0*/  IADD3 R11, PT, PT, R25, 0x18, RZ ;  /* 0x00000018190b7810 */ /* 0x000fe20007ffe0ff */
[----:B------:R-:W1:Y:S01]  /*05b0*/  @!P5 LDS R27, [R2] ;  /* 0x00000000021bd984 */ /* 0x000e620000000800 */
[----:B------:R-:W-:Y:S01]  /*05c0*/  ISETP.GE.AND P4, PT, R3, UR8, PT ;  /* 0x0000000803007c0c */ /* 0x000fe2000bf86270 */
[--C-:B------:R-:W-:Y:S01]  /*05d0*/  @!P5 IMAD R13, R25, UR9, R0.reuse ;  /* 0x00000009190ddc24 */ /* 0x100fe2000f8e0200 */
[----:B------:R-:W-:Y:S02]  /*05e0*/  ISETP.GE.AND P3, PT, R5, UR8, PT ;  /* 0x0000000805007c0c */ /* 0x000fe4000bf66270 */
[----:B------:R-:W-:Y:S01]  /*05f0*/  ISETP.GE.AND P2, PT, R9, UR8, PT ;  /* 0x0000000809007c0c */ /* 0x000fe2000bf46270 */
[----:B------:R-:W2:Y:S01]  /*0600*/  @!P6 LDC.64 R16, c[0x0][0x388] ;  /* 0x0000e200ff10eb82 */ /* 0x000ea20000000a00 */
[----:B------:R-:W-:Y:S01]  /*0610*/  ISETP.GE.AND P1, PT, R7, UR8, PT ;  /* 0x0000000807007c0c */ /* 0x000fe2000bf26270 */
[----:B------:R-:W3:Y:S01]  /*0620*/  @!P6 LDS R4, [R2+0x10] ;  /* 0x000010000204e984 */ /* 0x000ee20000000800 */
[----:B------:R-:W-:Y:S01]  /*0630*/  ISETP.GE.AND P0, PT, R11, UR8, PT ;  /* 0x000000080b007c0c */ /* 0x000fe2000bf06270 */
[----:B------:R-:W-:Y:S01]  /*0640*/  @!P6 IMAD R19, R15, UR9, R0 ;  /* 0x000000090f13ec24 */ /* 0x000fe2000f8e0200 */
[----:B------:R-:W-:-:S03]  /*0650*/  IADD3 R25, PT, PT, R25, 0x1c, RZ ;  /* 0x0000001c19197810 */ /* 0x000fc60007ffe0ff */
[----:B------:R-:W4:Y:S01]  /*0660*/  @!P4 LDS R6, [R2+0x20] ;  /* 0x000020000206c984 */ /* 0x000f220000000800 */
[--C-:B------:R-:W-:Y:S01]  /*0670*/  @!P4 IMAD R3, R3, UR9, R0.reuse ;  /* 0x000000090303cc24 */ /* 0x100fe2000f8e0200 */
[----:B------:R-:W5:Y:S01]  /*0680*/  @!P3 LDC.64 R14, c[0x0][0x388] ;  /* 0x0000e200ff0ebb82 */ /* 0x000f620000000a00 */
[--C-:B------:R-:W-:Y:S01]  /*0690*/  @!P3 IMAD R5, R5, UR9, R0.reuse ;  /* 0x000000090505bc24 */ /* 0x100fe2000f8e0200 */
[----:B------:R-:W4:Y:S01]  /*06a0*/  @!P3 LDS R8, [R2+0x30] ;  /* 0x000030000208b984 */ /* 0x000f220000000800 */
[--C-:B------:R-:W-:Y:S02]  /*06b0*/  @!P2 IMAD R9, R9, UR9, R0.reuse ;  /* 0x000000090909ac24 */ /* 0x100fe4000f8e0200 */
[----:B------:R-:W-:Y:S01]  /*06c0*/  @!P1 IMAD R7, R7, UR9, R0 ;  /* 0x0000000907079c24 */ /* 0x000fe2000f8e0200 */
[----:B------:R-:W4:Y:S01]  /*06d0*/  @!P2 LDS R10, [R2+0x40] ;  /* 0x00004000020aa984 */ /* 0x000f220000000800 */
[----:B0-----:R-:W-:Y:S01]  /*06e0*/  @!P5 IMAD.WIDE.U32 R28, R13, 0x4, R28 ;  /* 0x000000040d1cd825 */ /* 0x001fe200078e001c */
[----:B------:R-:W0:Y:S02]  /*06f0*/  @!P1 LDC.64 R20, c[0x0][0x388] ;  /* 0x0000e200ff149b82 */ /* 0x000e240000000a00 */
[----:B------:R-:W4:Y:S01]  /*0700*/  @!P1 LDS R24, [R2+0x50] ;  /* 0x0000500002189984 */ /* 0x000f220000000800 */
[----:B------:R-:W-:-:S03]  /*0710*/  @!P0 IMAD R11, R11, UR9, R0 ;  /* 0x000000090b0b8c24 */ /* 0x000fc6000f8e0200 */
[----:B------:R-:W4:Y:S01]  /*0720*/  @!P0 LDS R26, [R2+0x60] ;  /* 0x00006000021a8984 */ /* 0x000f220000000800 */
[----:B--2---:R-:W-:Y:S01]  /*0730*/  @!P6 IMAD.WIDE.U32 R16, R19, 0x4, R16 ;  /* 0x000000041310e825 */ /* 0x004fe200078e0010 */
[----:B------:R-:W2:Y:S08]  /*0740*/  @!P4 LDC.64 R12, c[0x0][0x388] ;  /* 0x0000e200ff0ccb82 */ /* 0x000eb00000000a00 */
[----:B------:R-:W4:Y:S01]  /*0750*/  @!P2 LDC.64 R18, c[0x0][0x388] ;  /* 0x0000e200ff12ab82 */ /* 0x000f220000000a00 */
[----:B-1----:R1:W-:Y:S01]  /*0760*/  @!P5 STG.E desc[UR6][R28.64], R27 ;  /* 0x0000001b1c00d986 */ /* 0x0023e2000c101906 */
[----:B------:R-:W-:Y:S01]  /*0770*/  ISETP.GE.AND P5, PT, R25, UR8, PT ;  /* 0x0000000819007c0c */ /* 0x000fe2000bfa6270 */
[----:B-----5:R-:W-:-:S05]  /*0780*/  @!P3 IMAD.WIDE.U32 R14, R5, 0x4, R14 ;  /* 0x00000004050eb825 */ /* 0x020fca00078e000e */
[----:B------:R-:W5:Y:S01]  /*0790*/  @!P0 LDC.64 R22, c[0x0][0x388] ;  /* 0x0000e200ff168b82 */ /* 0x000f620000000a00 */
[----:B0-----:R-:W-:Y:S01]  /*07a0*/  @!P1 IMAD.WIDE.U32 R20, R7, 0x4, R20 ;  /* 0x0000000407149825 */ /* 0x001fe200078e0014 */
[----:B---3--:R1:W-:Y:S03]  /*07b0*/  @!P6 STG.E desc[UR6][R16.64], R4 ;  /* 0x000000041000e986 */ /* 0x0083e6000c101906 */
[----:B--2---:R-:W-:-:S05]  /*07c0*/  @!P4 IMAD.WIDE.U32 R12, R3, 0x4, R12 ;  /* 0x00000004030cc825 */ /* 0x004fca00078e000c */
[----:B----4-:R1:W-:Y:S01]  /*07d0*/  @!P4 STG.E desc[UR6][R12.64], R6 ;  /* 0x000000060c00c986 */ /* 0x0103e2000c101906 */
[----:B------:R-:W-:-:S03]  /*07e0*/  @!P2 IMAD.WIDE.U32 R18, R9, 0x4, R18 ;  /* 0x000000040912a825 */ /* 0x000fc600078e0012 */
[----:B------:R1:W-:Y:S04]  /*07f0*/  @!P3 STG.E desc[UR6][R14.64], R8 ;  /* 0x000000080e00b986 */ /* 0x0003e8000c101906 */
[----:B------:R1:W-:Y:S01]  /*0800*/  @!P2 STG.E desc[UR6][R18.64], R10 ;  /* 0x0000000a1200a986 */ /* 0x0003e2000c101906 */
[----:B-----5:R-:W-:-:S03]  /*0810*/  @!P0 IMAD.WIDE.U32 R22, R11, 0x4, R22 ;  /* 0x000000040b168825 */ /* 0x020fc600078e0016 */
[----:B------:R1:W-:Y:S04]  /*0820*/  @!P1 STG.E desc[UR6][R20.64], R24 ;  /* 0x0000001814009986 */ /* 0x0003e8000c101906 */
[----:B------:R1:W-:Y:S01]  /*0830*/  @!P0 STG.E desc[UR6][R22.64], R26 ;  /* 0x0000001a16008986 */ /* 0x0003e2000c101906 */
[----:B------:R-:W-:Y:S05]  /*0840*/  @P5 EXIT ;  /* 0x000000000000594d */ /* 0x000fea0003800000 */
[----:B------:R-:W0:Y:S01]  /*0850*/  LDS R3, [R2+0x70] ;  /* 0x0000700002037984 */ /* 0x000e220000000800 */
[----:B-1----:R-:W1:Y:S01]  /*0860*/  LDC.64 R4, c[0x0][0x388] ;  /* 0x0000e200ff047b82 */ /* 0x002e620000000a00 */
[----:B------:R-:W-:-:S04]  /*0870*/  IMAD R25, R25, UR9, R0 ;  /* 0x0000000919197c24 */ /* 0x000fc8000f8e0200 */
[----:B-1----:R-:W-:-:S05]  /*0880*/  IMAD.WIDE.U32 R4, R25, 0x4, R4 ;  /* 0x0000000419047825 */ /* 0x002fca00078e0004 */
[----:B0-----:R-:W-:Y:S01]  /*0890*/  STG.E desc[UR6][R4.64], R3 ;  /* 0x0000000304007986 */ /* 0x001fe2000c101906 */
[----:B------:R-:W-:Y:S05]  /*08a0*/  EXIT ;  /* 0x000000000000794d */ /* 0x000fea0003800000 */
.L_x_2:
[----:B------:R-:W-:-:S00]  /*08b0*/  BRA `(.L_x_2) ;  /* 0xfffffffc00fc7947 */ /* 0x000fc0000383ffff */
[----:B------:R-:W-:-:S00]  /*08c0*/  NOP ;  /* 0x0000000000007918 */ /* 0x000fc00000000000 */
        /* <DEDUP_REMOVED lines=11> */
.L_x_3:


//--------------------- .nv.shared._Z23mat_transpose_kernel_v8ILi8EEvPKfPfii --------------------------
	.section	.nv.shared._Z23mat_transpose_kernel_v8ILi8EEvPKfPfii,"aw",@nobits
	.sectionflags	@""
	.align	4
.nv.shared._Z23mat_transpose_kernel_v8ILi8EEvPKfPfii:
	.zero		5248


//--------------------- .nv.shared.reserved.0     --------------------------
	.section	.nv.shared.reserved.0,"aw",@nobits
	.weak		__nv_reservedSMEM_offset_0_alias
	.size		__nv_reservedSMEM_offset_0_alias, 0, 64
	.other		__nv_reservedSMEM_offset_0_alias,@"STO_CUDA_RESERVED_SHARED STV_DEFAULT"
__nv_reservedSMEM_offset_0_alias:
	.zero		0
	.zero		64


//--------------------- .nv.constant0._Z23mat_transpose_kernel_v8ILi8EEvPKfPfii --------------------------
	.section	.nv.constant0._Z23mat_transpose_kernel_v8ILi8EEvPKfPfii,"a",@progbits
	.sectionflags	@""
	.align	4
.nv.constant0._Z23mat_transpose_kernel_v8ILi8EEvPKfPfii:
	.zero		920


//--------------------- SYMBOLS --------------------------

	.type		.nv.reservedSmem.offset0,@object
	.size		.nv.reservedSmem.offset0,0x4
	.type		.nv.reservedSmem.cap,@object
	.size		.nv.reservedSmem.cap,0x4
